//
// Generated by NVIDIA NVVM Compiler
//
// Compiler Build ID: CL-36424714
// Cuda compilation tools, release 13.0, V13.0.88
// Based on NVVM 20.0.0
//

.version 9.0
.target sm_100
.address_size 64

	// .globl	_Z3addPiS_S_
.extern .func  (.param .b32 func_retval0) vprintf
(
	.param .b64 vprintf_param_0,
	.param .b64 vprintf_param_1
)
;
.global .align 1 .b8 $str[23] = {97, 58, 32, 37, 100, 32, 98, 58, 32, 37, 100, 32, 105, 110, 100, 101, 120, 58, 32, 37, 100, 10};

.visible .entry _Z3addPiS_S_(
	.param .u64 .ptr .align 1 _Z3addPiS_S__param_0,
	.param .u64 .ptr .align 1 _Z3addPiS_S__param_1,
	.param .u64 .ptr .align 1 _Z3addPiS_S__param_2
)
{
	.local .align 8 .b8 	__local_depot0[16];
	.reg .b64 	%SP;
	.reg .b64 	%SPL;
	.reg .b32 	%r<12>;
	.reg .b64 	%rd<15>;

	mov.u64 	%SPL, __local_depot0;
	cvta.local.u64 	%SP, %SPL;
	ld.param.u64 	%rd1, [_Z3addPiS_S__param_0];
	ld.param.u64 	%rd2, [_Z3addPiS_S__param_1];
	ld.param.u64 	%rd3, [_Z3addPiS_S__param_2];
	cvta.to.global.u64 	%rd4, %rd3;
	cvta.to.global.u64 	%rd5, %rd2;
	cvta.to.global.u64 	%rd6, %rd1;
	add.u64 	%rd7, %SP, 0;
	add.u64 	%rd8, %SPL, 0;
	mov.u32 	%r1, %ntid.x;
	mov.u32 	%r2, %ctaid.x;
	mov.u32 	%r3, %tid.x;
	mad.lo.s32 	%r4, %r1, %r2, %r3;
	mul.wide.s32 	%rd9, %r4, 4;
	add.s64 	%rd10, %rd6, %rd9;
	ld.global.u32 	%r5, [%rd10];
	add.s64 	%rd11, %rd5, %rd9;
	ld.global.u32 	%r6, [%rd11];
	add.s32 	%r7, %r6, %r5;
	add.s64 	%rd12, %rd4, %rd9;
	st.global.u32 	[%rd12], %r7;
	ld.global.u32 	%r8, [%rd10];
	ld.global.u32 	%r9, [%rd11];
	st.local.v2.u32 	[%rd8], {%r8, %r9};
	st.local.u32 	[%rd8+8], %r4;
	mov.u64 	%rd13, $str;
	cvta.global.u64 	%rd14, %rd13;
	{ // callseq 0, 0
	.param .b64 param0;
	st.param.b64 	[param0], %rd14;
	.param .b64 param1;
	st.param.b64 	[param1], %rd7;
	.param .b32 retval0;
	call.uni (retval0), 
	vprintf, 
	(
	param0, 
	param1
	);
	ld.param.b32 	%r10, [retval0];
	} // callseq 0
	ret;

}


// ===== COMPILED SASS (sm_100) =====

	.target	sm_100

	.elftype	@"ET_EXEC"


//--------------------- .note.nv.tkinfo           --------------------------
	.section	.note.nv.tkinfo,"",@"SHT_NOTE"
	.sectionflags	@"SHF_NOTE_NV_TKINFO"
	.tkinfo
        /*0018*/ 	.word	0x00000002
        /*0030*/ 	.string	""
        /*0030*/ 	.string	"ptxas"
        /*0030*/ 	.string	"Cuda compilation tools, release 13.0, V13.0.88"
        /*0030*/ 	.string	"Build cuda_13.0.r13.0/compiler.36424714_0"
        /*0030*/ 	.string	"-arch sm_100 -m 64 "



//--------------------- .note.nv.cuinfo           --------------------------
	.section	.note.nv.cuinfo,"",@"SHT_NOTE"
	.sectionflags	@"SHF_NOTE_NV_CUINFO"
        /*0018*/ 	.short	0x0002
        /*001a*/ 	.short	0x0064
        /*001c*/ 	.short	0x0082
	.zero		2


//--------------------- .nv.info                  --------------------------
	.section	.nv.info,"",@"SHT_CUDA_INFO"
	.align	4


	//----- nvinfo : EIATTR_REGCOUNT
	.align		4
        /*0000*/ 	.byte	0x04, 0x2f
        /*0002*/ 	.short	(.L_2 - .L_1)
	.align		4
.L_1:
        /*0004*/ 	.word	index@(_Z3addPiS_S_)
        /*0008*/ 	.word	0x00000018


	//----- nvinfo : EIATTR_FRAME_SIZE
	.align		4
.L_2:
        /*000c*/ 	.byte	0x04, 0x11
        /*000e*/ 	.short	(.L_4 - .L_3)
	.align		4
.L_3:
        /*0010*/ 	.word	index@(_Z3addPiS_S_)
        /*0014*/ 	.word	0x00000010


	//----- nvinfo : EIATTR_MIN_STACK_SIZE
	.align		4
.L_4:
        /*0018*/ 	.byte	0x04, 0x12
        /*001a*/ 	.short	(.L_6 - .L_5)
	.align		4
.L_5:
        /*001c*/ 	.word	index@(_Z3addPiS_S_)
        /*0020*/ 	.word	0x00000010
.L_6:


//--------------------- .nv.compat                --------------------------
	.section	.nv.compat,"",@"SHT_CUDA_COMPAT_INFO"
	.align	4
        /*0000*/ 	.byte	0x02, 0x09, 0x00, 0x00, 0x02, 0x02, 0x01, 0x00, 0x02, 0x05, 0x05, 0x00, 0x03, 0x07, 0x01, 0x01
        /*0010*/ 	.byte	0x02, 0x03, 0x00, 0x00, 0x02, 0x06, 0x01, 0x00, 0x04, 0x0b, 0x08, 0x00, 0x09, 0x00, 0x00, 0x00
        /*0020*/ 	.byte	0x00, 0x00, 0x00, 0x00


//--------------------- .nv.info._Z3addPiS_S_     --------------------------
	.section	.nv.info._Z3addPiS_S_,"",@"SHT_CUDA_INFO"
	.sectionflags	@""
	.align	4


	//----- nvinfo : EIATTR_CUDA_API_VERSION
	.align		4
        /*0000*/ 	.byte	0x04, 0x37
        /*0002*/ 	.short	(.L_8 - .L_7)
.L_7:
        /*0004*/ 	.word	0x00000082


	//----- nvinfo : EIATTR_KPARAM_INFO
	.align		4
.L_8:
        /*0008*/ 	.byte	0x04, 0x17
        /*000a*/ 	.short	(.L_10 - .L_9)
.L_9:
        /*000c*/ 	.word	0x00000000
        /*0010*/ 	.short	0x0002
        /*0012*/ 	.short	0x0010
        /*0014*/ 	.byte	0x00, 0xf5, 0x21, 0x00


	//----- nvinfo : EIATTR_KPARAM_INFO
	.align		4
.L_10:
        /*0018*/ 	.byte	0x04, 0x17
        /*001a*/ 	.short	(.L_12 - .L_11)
.L_11:
        /*001c*/ 	.word	0x00000000
        /*0020*/ 	.short	0x0001
        /*0022*/ 	.short	0x0008
        /*0024*/ 	.byte	0x00, 0xf5, 0x21, 0x00


	//----- nvinfo : EIATTR_KPARAM_INFO
	.align		4
.L_12:
        /*0028*/ 	.byte	0x04, 0x17
        /*002a*/ 	.short	(.L_14 - .L_13)
.L_13:
        /*002c*/ 	.word	0x00000000
        /*0030*/ 	.short	0x0000
        /*0032*/ 	.short	0x0000
        /*0034*/ 	.byte	0x00, 0xf5, 0x21, 0x00


	//----- nvinfo : EIATTR_SPARSE_MMA_MASK
	.align		4
.L_14:
        /*0038*/ 	.byte	0x03, 0x50
        /*003a*/ 	.short	0x0000


	//----- nvinfo : EIATTR_MAXREG_COUNT
	.align		4
        /*003c*/ 	.byte	0x03, 0x1b
        /*003e*/ 	.short	0x00ff


	//----- nvinfo : EIATTR_EXTERNS
	.align		4
        /*0040*/ 	.byte	0x04, 0x0f
        /*0042*/ 	.short	(.L_16 - .L_15)


	//   ....[0]....
	.align		4
.L_15:
        /*0044*/ 	.word	index@(vprintf)


	//----- nvinfo : EIATTR_MERCURY_ISA_VERSION
	.align		4
.L_16:
        /*0048*/ 	.byte	0x03, 0x5f
        /*004a*/ 	.short	0x0101


	//----- nvinfo : EIATTR_VRC_CTA_INIT_COUNT
	.align		4
        /*004c*/ 	.byte	0x02, 0x4a
	.zero		1
	.zero		1


	//----- nvinfo : EIATTR_SYSCALL_OFFSETS
	.align		4
        /*0050*/ 	.byte	0x04, 0x46
        /*0052*/ 	.short	(.L_18 - .L_17)


	//   ....[0]....
.L_17:
        /*0054*/ 	.word	0x000001f0


	//----- nvinfo : EIATTR_EXIT_INSTR_OFFSETS
	.align		4
.L_18:
        /*0058*/ 	.byte	0x04, 0x1c
        /*005a*/ 	.short	(.L_20 - .L_19)


	//   ....[0]....
.L_19:
        /*005c*/ 	.word	0x00000200


	//----- nvinfo : EIATTR_CBANK_PARAM_SIZE
	.align		4
.L_20:
        /*0060*/ 	.byte	0x03, 0x19
        /*0062*/ 	.short	0x0018


	//----- nvinfo : EIATTR_PARAM_CBANK
	.align		4
        /*0064*/ 	.byte	0x04, 0x0a
        /*0066*/ 	.short	(.L_22 - .L_21)
	.align		4
.L_21:
        /*0068*/ 	.word	index@(.nv.constant0._Z3addPiS_S_)
        /*006c*/ 	.short	0x0380
        /*006e*/ 	.short	0x0018


	//----- nvinfo : EIATTR_SW_WAR
	.align		4
.L_22:
        /*0070*/ 	.byte	0x04, 0x36
        /*0072*/ 	.short	(.L_24 - .L_23)
.L_23:
        /*0074*/ 	.word	0x00000008
.L_24:


//--------------------- .nv.callgraph             --------------------------
	.section	.nv.callgraph,"",@"SHT_CUDA_CALLGRAPH"
	.align	4
	.sectionentsize	8
	.align		4
        /*0000*/ 	.word	0x00000000
	.align		4
        /*0004*/ 	.word	0xffffffff
	.align		4
        /*0008*/ 	.word	index@(_Z3addPiS_S_)
	.align		4
        /*000c*/ 	.word	index@(vprintf)
	.align		4
        /*0010*/ 	.word	0x00000000
	.align		4
        /*0014*/ 	.word	0xfffffffe
	.align		4
        /*0018*/ 	.word	0x00000000
	.align		4
        /*001c*/ 	.word	0xfffffffd
	.align		4
        /*0020*/ 	.word	0x00000000
	.align		4
        /*0024*/ 	.word	0xfffffffc


//--------------------- .nv.constant4             --------------------------
	.section	.nv.constant4,"a",@progbits
	.align	8
	.align		8
.nv.constant4:
        /*0000*/ 	.dword	vprintf
	.align		8
        /*0008*/ 	.dword	$str


//--------------------- .text._Z3addPiS_S_        --------------------------
	.section	.text._Z3addPiS_S_,"ax",@progbits
	.align	128
        .global         _Z3addPiS_S_
        .type           _Z3addPiS_S_,@function
        .size           _Z3addPiS_S_,(.L_x_2 - _Z3addPiS_S_)
        .other          _Z3addPiS_S_,@"STO_CUDA_ENTRY STV_DEFAULT"
_Z3addPiS_S_:
.text._Z3addPiS_S_:
[----:B------:R-:W0:Y:S01]  /*0000*/  LDC R1, c[0x0][0x37c] ;  /* 0x0000df00ff017b82 */ /* 0x000e220000000800 */
[----:B------:R-:W1:Y:S07]  /*0010*/  S2R R0, SR_CTAID.X ;  /* 0x0000000000007919 */ /* 0x000e6e0000002500 */
[----:B------:R-:W2:Y:S01]  /*0020*/  LDC.64 R2, c[0x0][0x380] ;  /* 0x0000e000ff027b82 */ /* 0x000ea20000000a00 */
[----:B------:R-:W3:Y:S01]  /*0030*/  LDCU UR6, c[0x0][0x2fc] ;  /* 0x00005f80ff0677ac */ /* 0x000ee20008000800 */
[----:B0-----:R-:W-:Y:S01]  /*0040*/  IADD3 R1, PT, PT, R1, -0x10, RZ ;  /* 0xfffffff001017810 */ /* 0x001fe20007ffe0ff */
[----:B------:R-:W1:Y:S01]  /*0050*/  S2R R5, SR_TID.X ;  /* 0x0000000000057919 */ /* 0x000e620000002100 */
[----:B------:R-:W1:Y:S04]  /*0060*/  LDCU UR7, c[0x0][0x360] ;  /* 0x00006c00ff0777ac */ /* 0x000e680008000800 */
[----:B------:R-:W0:Y:S01]  /*0070*/  LDC.64 R8, c[0x0][0x388] ;  /* 0x0000e200ff087b82 */ /* 0x000e220000000a00 */
[----:B------:R-:W4:Y:S07]  /*0080*/  LDCU.64 UR4, c[0x0][0x358] ;  /* 0x00006b00ff0477ac */ /* 0x000f2e0008000a00 */
[----:B------:R-:W5:Y:S01]  /*0090*/  LDC.64 R10, c[0x0][0x390] ;  /* 0x0000e400ff0a7b82 */ /* 0x000f620000000a00 */
[----:B------:R-:W-:Y:S01]  /*00a0*/  MOV R14, 0x0 ;  /* 0x00000000000e7802 */ /* 0x000fe20000000f00 */
[----:B------:R-:W3:Y:S01]  /*00b0*/  LDCU.64 UR8, c[0x4][0x8] ;  /* 0x01000100ff0877ac */ /* 0x000ee20008000a00 */
[----:B-1----:R-:W-:-:S04]  /*00c0*/  IMAD R0, R0, UR7, R5 ;  /* 0x0000000700007c24 */ /* 0x002fc8000f8e0205 */
[----:B--2---:R-:W-:-:S04]  /*00d0*/  IMAD.WIDE R2, R0, 0x4, R2 ;  /* 0x0000000400027825 */ /* 0x004fc800078e0202 */
[C---:B0-----:R-:W-:Y:S01]  /*00e0*/  IMAD.WIDE R8, R0.reuse, 0x4, R8 ;  /* 0x0000000400087825 */ /* 0x041fe200078e0208 */
[----:B----4-:R-:W2:Y:S04]  /*00f0*/  LDG.E R5, desc[UR4][R2.64] ;  /* 0x0000000402057981 */ /* 0x010ea8000c1e1900 */
[----:B------:R-:W2:Y:S01]  /*0100*/  LDG.E R4, desc[UR4][R8.64] ;  /* 0x0000000408047981 */ /* 0x000ea2000c1e1900 */
[----:B-----5:R-:W-:Y:S01]  /*0110*/  IMAD.WIDE R10, R0, 0x4, R10 ;  /* 0x00000004000a7825 */ /* 0x020fe200078e020a */
[----:B--2---:R-:W-:-:S05]  /*0120*/  IADD3 R5, PT, PT, R5, R4, RZ ;  /* 0x0000000405057210 */ /* 0x004fca0007ffe0ff */
[----:B------:R0:W-:Y:S04]  /*0130*/  STG.E desc[UR4][R10.64], R5 ;  /* 0x000000050a007986 */ /* 0x0001e8000c101904 */
[----:B------:R-:W2:Y:S04]  /*0140*/  LDG.E R12, desc[UR4][R2.64] ;  /* 0x00000004020c7981 */ /* 0x000ea8000c1e1900 */
[----:B------:R-:W2:Y:S01]  /*0150*/  LDG.E R13, desc[UR4][R8.64] ;  /* 0x00000004080d7981 */ /* 0x000ea2000c1e1900 */
[----:B------:R-:W1:Y:S01]  /*0160*/  LDCU UR4, c[0x0][0x2f8] ;  /* 0x00005f00ff0477ac */ /* 0x000e620008000800 */
[----:B------:R-:W4:Y:S01]  /*0170*/  LDC.64 R14, c[0x4][R14] ;  /* 0x010000000e0e7b82 */ /* 0x000f220000000a00 */
[----:B---3--:R-:W-:Y:S01]  /*0180*/  IMAD.U32 R4, RZ, RZ, UR8 ;  /* 0x00000008ff047e24 */ /* 0x008fe2000f8e00ff */
[----:B------:R3:W-:Y:S01]  /*0190*/  STL [R1+0x8], R0 ;  /* 0x0000080001007387 */ /* 0x0007e20000100800 */
[----:B0-----:R-:W-:-:S02]  /*01a0*/  MOV R5, UR9 ;  /* 0x0000000900057c02 */ /* 0x001fc40008000f00 */
[----:B-1----:R-:W-:-:S05]  /*01b0*/  IADD3 R6, P0, PT, R1, UR4, RZ ;  /* 0x0000000401067c10 */ /* 0x002fca000ff1e0ff */
[----:B------:R-:W-:Y:S01]  /*01c0*/  IMAD.X R7, RZ, RZ, UR6, P0 ;  /* 0x00000006ff077e24 */ /* 0x000fe200080e06ff */
[----:B--2-4-:R3:W-:Y:S07]  /*01d0*/  STL.64 [R1], R12 ;  /* 0x0000000c01007387 */ /* 0x0147ee0000100a00 */
[----:B------:R-:W-:-:S07]  /*01e0*/  LEPC R20, `(.L_x_0) ;  /* 0x000000001014794e */ /* 0x000fce0000000000 */
[----:B---3--:R-:W-:Y:S05]  /*01f0*/  CALL.ABS.NOINC R14 ;  /* 0x000000000e007343 */ /* 0x008fea0003c00000 */
.L_x_0:
[----:B------:R-:W-:Y:S05]  /*0200*/  EXIT ;  /* 0x000000000000794d */ /* 0x000fea0003800000 */
.L_x_1:
[----:B------:R-:W-:-:S00]  /*0210*/  BRA `(.L_x_1) ;  /* 0xfffffffc00fc7947 */ /* 0x000fc0000383ffff */
[----:B------:R-:W-:-:S00]  /*0220*/  NOP ;  /* 0x0000000000007918 */ /* 0x000fc00000000000 */
        /* <DEDUP_REMOVED lines=13> */
.L_x_2:


//--------------------- .nv.global.init           --------------------------
	.section	.nv.global.init,"aw",@progbits
.nv.global.init:
	.type		$str,@object
	.size		$str,(.L_0 - $str)
$str:
        /*0000*/ 	.byte	0x61, 0x3a, 0x20, 0x25, 0x64, 0x20, 0x62, 0x3a, 0x20, 0x25, 0x64, 0x20, 0x69, 0x6e, 0x64, 0x65
        /*0010*/ 	.byte	0x78, 0x3a, 0x20, 0x25, 0x64, 0x0a, 0x00
.L_0:


//--------------------- .nv.shared.reserved.0     --------------------------
	.section	.nv.shared.reserved.0,"aw",@nobits
	.weak		__nv_reservedSMEM_offset_0_alias
	.size		__nv_reservedSMEM_offset_0_alias, 0, 64
	.other		__nv_reservedSMEM_offset_0_alias,@"STO_CUDA_RESERVED_SHARED STV_DEFAULT"
__nv_reservedSMEM_offset_0_alias:
	.zero		0
	.zero		64


//--------------------- .nv.constant0._Z3addPiS_S_ --------------------------
	.section	.nv.constant0._Z3addPiS_S_,"a",@progbits
	.sectionflags	@""
	.align	4
.nv.constant0._Z3addPiS_S_:
	.zero		920


//--------------------- SYMBOLS --------------------------

	.type		.nv.reservedSmem.offset0,@object
	.size		.nv.reservedSmem.offset0,0x4
	.type		vprintf,@function
